	.headerflags	@"EF_CUDA_TEXMODE_UNIFIED EF_CUDA_64BIT_ADDRESS EF_CUDA_ACCELERATORS EF_CUDA_SM90 EF_CUDA_VIRTUAL_SM(EF_CUDA_SM90)"
	.elftype	@"ET_EXEC"


//--------------------- .nv.info                  --------------------------
	.section	.nv.info,"",@"SHT_CUDA_INFO"
	.align	4


	//----- nvinfo : EIATTR_REGCOUNT
	.align		4
        /*0000*/ 	.byte	0x04, 0x2f
        /*0002*/ 	.short	(.L_3 - .L_2)
	.align		4
.L_2:
        /*0004*/ 	.word	index@(triton_poi_fused__native_batch_norm_legit_no_training_cat_17)
        /*0008*/ 	.word	0x00000016


	//----- nvinfo : EIATTR_MIN_STACK_SIZE
	.align		4
.L_3:
        /*000c*/ 	.byte	0x04, 0x12
        /*000e*/ 	.short	(.L_5 - .L_4)
	.align		4
.L_4:
        /*0010*/ 	.word	index@(triton_poi_fused__native_batch_norm_legit_no_training_cat_17)
        /*0014*/ 	.word	0x00000000


	//----- nvinfo : EIATTR_FRAME_SIZE
	.align		4
.L_5:
        /*0018*/ 	.byte	0x04, 0x11
        /*001a*/ 	.short	(.L_7 - .L_6)
	.align		4
.L_6:
        /*001c*/ 	.word	index@(triton_poi_fused__native_batch_norm_legit_no_training_cat_17)
        /*0020*/ 	.word	0x00000000


	//----- nvinfo : EIATTR_MIN_STACK_SIZE
	.align		4
.L_7:
        /*0024*/ 	.byte	0x04, 0x12
        /*0026*/ 	.short	(.L_9 - .L_8)
	.align		4
.L_8:
        /*0028*/ 	.word	index@(triton_poi_fused__native_batch_norm_legit_no_training_cat_17)
        /*002c*/ 	.word	0x00000000
.L_9:


//--------------------- .nv.info.triton_poi_fused__native_batch_norm_legit_no_training_cat_17 --------------------------
	.section	.nv.info.triton_poi_fused__native_batch_norm_legit_no_training_cat_17,"",@"SHT_CUDA_INFO"
	.sectionflags	@""
	.align	4


	//----- nvinfo : EIATTR_CUDA_API_VERSION
	.align		4
        /*0000*/ 	.byte	0x04, 0x37
        /*0002*/ 	.short	(.L_11 - .L_10)
.L_10:
        /*0004*/ 	.word	0x0000007c


	//----- nvinfo : EIATTR_KPARAM_INFO
	.align		4
.L_11:
        /*0008*/ 	.byte	0x04, 0x17
        /*000a*/ 	.short	(.L_13 - .L_12)
.L_12:
        /*000c*/ 	.word	0x00000000
        /*0010*/ 	.short	0x0008
        /*0012*/ 	.short	0x0040
        /*0014*/ 	.byte	0x00, 0xf0, 0x11, 0x00


	//----- nvinfo : EIATTR_KPARAM_INFO
	.align		4
.L_13:
        /*0018*/ 	.byte	0x04, 0x17
        /*001a*/ 	.short	(.L_15 - .L_14)
.L_14:
        /*001c*/ 	.word	0x00000000
        /*0020*/ 	.short	0x0007
        /*0022*/ 	.short	0x0038
        /*0024*/ 	.byte	0x00, 0xf4, 0x21, 0x00


	//----- nvinfo : EIATTR_KPARAM_INFO
	.align		4
.L_15:
        /*0028*/ 	.byte	0x04, 0x17
        /*002a*/ 	.short	(.L_17 - .L_16)
.L_16:
        /*002c*/ 	.word	0x00000000
        /*0030*/ 	.short	0x0006
        /*0032*/ 	.short	0x0030
        /*0034*/ 	.byte	0x00, 0xf4, 0x21, 0x00


	//----- nvinfo : EIATTR_KPARAM_INFO
	.align		4
.L_17:
        /*0038*/ 	.byte	0x04, 0x17
        /*003a*/ 	.short	(.L_19 - .L_18)
.L_18:
        /*003c*/ 	.word	0x00000000
        /*0040*/ 	.short	0x0005
        /*0042*/ 	.short	0x0028
        /*0044*/ 	.byte	0x00, 0xf4, 0x21, 0x00


	//----- nvinfo : EIATTR_KPARAM_INFO
	.align		4
.L_19:
        /*0048*/ 	.byte	0x04, 0x17
        /*004a*/ 	.short	(.L_21 - .L_20)
.L_20:
        /*004c*/ 	.word	0x00000000
        /*0050*/ 	.short	0x0004
        /*0052*/ 	.short	0x0020
        /*0054*/ 	.byte	0x00, 0xf4, 0x21, 0x00


	//----- nvinfo : EIATTR_KPARAM_INFO
	.align		4
.L_21:
        /*0058*/ 	.byte	0x04, 0x17
        /*005a*/ 	.short	(.L_23 - .L_22)
.L_22:
        /*005c*/ 	.word	0x00000000
        /*0060*/ 	.short	0x0003
        /*0062*/ 	.short	0x0018
        /*0064*/ 	.byte	0x00, 0xf4, 0x21, 0x00


	//----- nvinfo : EIATTR_KPARAM_INFO
	.align		4
.L_23:
        /*0068*/ 	.byte	0x04, 0x17
        /*006a*/ 	.short	(.L_25 - .L_24)
.L_24:
        /*006c*/ 	.word	0x00000000
        /*0070*/ 	.short	0x0002
        /*0072*/ 	.short	0x0010
        /*0074*/ 	.byte	0x00, 0xf4, 0x21, 0x00


	//----- nvinfo : EIATTR_KPARAM_INFO
	.align		4
.L_25:
        /*0078*/ 	.byte	0x04, 0x17
        /*007a*/ 	.short	(.L_27 - .L_26)
.L_26:
        /*007c*/ 	.word	0x00000000
        /*0080*/ 	.short	0x0001
        /*0082*/ 	.short	0x0008
        /*0084*/ 	.byte	0x00, 0xf4, 0x21, 0x00


	//----- nvinfo : EIATTR_KPARAM_INFO
	.align		4
.L_27:
        /*0088*/ 	.byte	0x04, 0x17
        /*008a*/ 	.short	(.L_29 - .L_28)
.L_28:
        /*008c*/ 	.word	0x00000000
        /*0090*/ 	.short	0x0000
        /*0092*/ 	.short	0x0000
        /*0094*/ 	.byte	0x00, 0xf4, 0x21, 0x00


	//----- nvinfo : EIATTR_SPARSE_MMA_MASK
	.align		4
.L_29:
        /*0098*/ 	.byte	0x03, 0x50
        /*009a*/ 	.short	0x0000


	//----- nvinfo : EIATTR_MAXREG_COUNT
	.align		4
        /*009c*/ 	.byte	0x03, 0x1b
        /*009e*/ 	.short	0x00ff


	//----- nvinfo : EIATTR_EXIT_INSTR_OFFSETS
	.align		4
        /*00a0*/ 	.byte	0x04, 0x1c
        /*00a2*/ 	.short	(.L_31 - .L_30)


	//   ....[0]....
.L_30:
        /*00a4*/ 	.word	0x00000480


	//----- nvinfo : EIATTR_REQNTID
	.align		4
.L_31:
        /*00a8*/ 	.byte	0x04, 0x10
        /*00aa*/ 	.short	(.L_33 - .L_32)
.L_32:
        /*00ac*/ 	.word	0x00000080
        /*00b0*/ 	.word	0x00000001
        /*00b4*/ 	.word	0x00000001


	//----- nvinfo : EIATTR_CBANK_PARAM_SIZE
	.align		4
.L_33:
        /*00b8*/ 	.byte	0x03, 0x19
        /*00ba*/ 	.short	0x0044


	//----- nvinfo : EIATTR_PARAM_CBANK
	.align		4
        /*00bc*/ 	.byte	0x04, 0x0a
        /*00be*/ 	.short	(.L_35 - .L_34)
	.align		4
.L_34:
        /*00c0*/ 	.word	index@(.nv.constant0.triton_poi_fused__native_batch_norm_legit_no_training_cat_17)
        /*00c4*/ 	.short	0x0210
        /*00c6*/ 	.short	0x0044


	//----- nvinfo : EIATTR_SW_WAR
	.align		4
.L_35:
        /*00c8*/ 	.byte	0x04, 0x36
        /*00ca*/ 	.short	(.L_37 - .L_36)
.L_36:
        /*00cc*/ 	.word	0x00000008
.L_37:


//--------------------- .nv.callgraph             --------------------------
	.section	.nv.callgraph,"",@"SHT_CUDA_CALLGRAPH"
	.align	4
	.sectionentsize	8
	.align		4
        /*0000*/ 	.word	0x00000000
	.align		4
        /*0004*/ 	.word	0xffffffff
	.align		4
        /*0008*/ 	.word	0x00000000
	.align		4
        /*000c*/ 	.word	0xfffffffe
	.align		4
        /*0010*/ 	.word	0x00000000
	.align		4
        /*0014*/ 	.word	0xfffffffd
	.align		4
        /*0018*/ 	.word	0x00000000
	.align		4
        /*001c*/ 	.word	0xfffffffc


//--------------------- .nv.constant4             --------------------------
	.section	.nv.constant4,"a",@progbits
	.align	8
	.align		8
.nv.constant4:
        /*0000*/ 	.dword	_$_str
	.align		8
        /*0008*/ 	.dword	_$_str_$_2


//--------------------- .text.triton_poi_fused__native_batch_norm_legit_no_training_cat_17 --------------------------
	.section	.text.triton_poi_fused__native_batch_norm_legit_no_training_cat_17,"ax",@progbits
	.align	128
        .global         triton_poi_fused__native_batch_norm_legit_no_training_cat_17
        .type           triton_poi_fused__native_batch_norm_legit_no_training_cat_17,@function
        .size           triton_poi_fused__native_batch_norm_legit_no_training_cat_17,(.L_x_1 - triton_poi_fused__native_batch_norm_legit_no_training_cat_17)
        .other          triton_poi_fused__native_batch_norm_legit_no_training_cat_17,@"STO_CUDA_ENTRY STV_DEFAULT"
triton_poi_fused__native_batch_norm_legit_no_training_cat_17:
.text.triton_poi_fused__native_batch_norm_legit_no_training_cat_17:
[----:B------:R-:W-:Y:S01]  /*0000*/  LDC R1, c[0x0][0x28] ;  /* 0x00000a00ff017b82 */ /* 0x000fe20000000800 */
[----:B------:R-:W1:Y:S07]  /*0010*/  S2R R0, SR_TID.X ;  /* 0x0000000000007919 */ /* 0x000e6e0000002100 */
[----:B------:R-:W2:Y:S01]  /*0020*/  LDC.64 R8, c[0x0][0x228] ;  /* 0x00008a00ff087b82 */ /* 0x000ea20000000a00 */
[----:B------:R-:W-:Y:S01]  /*0030*/  ULDC.64 UR4, c[0x0][0x208] ;  /* 0x0000820000047ab9 */ /* 0x000fe20000000a00 */
[----:B------:R-:W3:Y:S06]  /*0040*/  S2R R3, SR_CTAID.X ;  /* 0x0000000000037919 */ /* 0x000eec0000002500 */
[----:B------:R-:W4:Y:S08]  /*0050*/  LDC.64 R16, c[0x0][0x210] ;  /* 0x00008400ff107b82 */ /* 0x000f300000000a00 */
[----:B------:R-:W5:Y:S08]  /*0060*/  LDC.64 R18, c[0x0][0x218] ;  /* 0x00008600ff127b82 */ /* 0x000f700000000a00 */
[----:B------:R-:W4:Y:S01]  /*0070*/  LDC.64 R6, c[0x0][0x220] ;  /* 0x00008800ff067b82 */ /* 0x000f220000000a00 */
[----:B-1----:R-:W-:-:S07]  /*0080*/  SHF.L.U32 R0, R0, 0x1, RZ ;  /* 0x0000000100007819 */ /* 0x002fce00000006ff */
[----:B------:R-:W1:Y:S01]  /*0090*/  LDC.64 R12, c[0x0][0x238] ;  /* 0x00008e00ff0c7b82 */ /* 0x000e620000000a00 */
[----:B------:R-:W-:-:S04]  /*00a0*/  LOP3.LUT R0, R0, 0xfe, RZ, 0xc0, !PT ;  /* 0x000000fe00007812 */ /* 0x000fc800078ec0ff */
[----:B---3--:R-:W-:-:S03]  /*00b0*/  LEA R0, R3, R0, 0x8 ;  /* 0x0000000003007211 */ /* 0x008fc600078e40ff */
[----:B------:R-:W3:Y:S01]  /*00c0*/  LDC.64 R14, c[0x0][0x230] ;  /* 0x00008c00ff0e7b82 */ /* 0x000ee20000000a00 */
[----:B------:R-:W-:-:S04]  /*00d0*/  SHF.R.S32.HI R3, RZ, 0x1f, R0 ;  /* 0x0000001fff037819 */ /* 0x000fc80000011400 */
[----:B------:R-:W-:-:S04]  /*00e0*/  LEA.HI R3, R3, R0, RZ, 0x6 ;  /* 0x0000000003037211 */ /* 0x000fc800078f30ff */
[----:B------:R-:W-:-:S04]  /*00f0*/  LOP3.LUT R5, R3, 0xffffffc0, RZ, 0xc0, !PT ;  /* 0xffffffc003057812 */ /* 0x000fc800078ec0ff */
[----:B------:R-:W-:-:S05]  /*0100*/  IADD3 R10, R0, -R5, RZ ;  /* 0x80000005000a7210 */ /* 0x000fca0007ffe0ff */
[----:B--2---:R-:W-:-:S06]  /*0110*/  IMAD.WIDE R8, R10, 0x4, R8 ;  /* 0x000000040a087825 */ /* 0x004fcc00078e0208 */
[----:B------:R-:W2:Y:S01]  /*0120*/  LDG.E.EL.64 R8, desc[UR4][R8.64] ;  /* 0x0000000408087981 */ /* 0x000ea2000c2e1b00 */
[----:B------:R-:W-:Y:S02]  /*0130*/  SHF.R.S32.HI R3, RZ, 0x6, R3 ;  /* 0x00000006ff037819 */ /* 0x000fe40000011403 */
[----:B------:R-:W-:Y:S02]  /*0140*/  CS2R R4, SRZ ;  /* 0x0000000000047805 */ /* 0x000fe4000001ff00 */
[C---:B------:R-:W-:Y:S02]  /*0150*/  ISETP.GE.AND P3, PT, R10.reuse, 0x20, PT ;  /* 0x000000200a00780c */ /* 0x040fe40003f66270 */
[----:B------:R-:W-:Y:S02]  /*0160*/  ISETP.GT.AND P0, PT, R10, 0x1f, PT ;  /* 0x0000001f0a00780c */ /* 0x000fe40003f04270 */
[----:B------:R-:W-:-:S05]  /*0170*/  LEA R3, R3, R10, 0x5 ;  /* 0x0000000a03037211 */ /* 0x000fca00078e28ff */
[----:B----4-:R-:W-:-:S04]  /*0180*/  IMAD.WIDE R16, R3, 0x4, R16 ;  /* 0x0000000403107825 */ /* 0x010fc800078e0210 */
[----:B-----5:R-:W-:Y:S01]  /*0190*/  IMAD.WIDE R18, R3, 0x4, R18 ;  /* 0x0000000403127825 */ /* 0x020fe200078e0212 */
[----:B------:R-:W-:Y:S01]  /*01a0*/  CS2R R2, SRZ ;  /* 0x0000000000027805 */ /* 0x000fe2000001ff00 */
[----:B------:R-:W4:Y:S02]  /*01b0*/  @!P3 LDG.E.EL.64 R4, desc[UR4][R16.64] ;  /* 0x000000041004b981 */ /* 0x000f24000c2e1b00 */
[----:B0-----:R-:W-:-:S03]  /*01c0*/  IMAD.WIDE R6, R10, 0x4, R6 ;  /* 0x000000040a067825 */ /* 0x001fc600078e0206 */
[----:B------:R0:W5:Y:S01]  /*01d0*/  @P0 LDG.E.EL.64 R2, desc[UR4][R18.64+-0x80] ;  /* 0xffff800412020981 */ /* 0x000162000c2e1b00 */
[----:B-1----:R-:W-:-:S03]  /*01e0*/  IMAD.WIDE R12, R10, 0x4, R12 ;  /* 0x000000040a0c7825 */ /* 0x002fc600078e020c */
[----:B------:R-:W4:Y:S01]  /*01f0*/  LDG.E.EL.64 R6, desc[UR4][R6.64] ;  /* 0x0000000406067981 */ /* 0x000f22000c2e1b00 */
[----:B---3--:R-:W-:-:S03]  /*0200*/  IMAD.WIDE R14, R10, 0x4, R14 ;  /* 0x000000040a0e7825 */ /* 0x008fc600078e020e */
[----:B------:R-:W3:Y:S04]  /*0210*/  LDG.E.EL.64 R12, desc[UR4][R12.64] ;  /* 0x000000040c0c7981 */ /* 0x000ee8000c2e1b00 */
[----:B------:R1:W3:Y:S01]  /*0220*/  LDG.E.EL.64 R10, desc[UR4][R14.64] ;  /* 0x000000040e0a7981 */ /* 0x0002e2000c2e1b00 */
[----:B0-----:R-:W-:Y:S01]  /*0230*/  HFMA2.MMA R18, -RZ, RZ, 1.625, 0 ;  /* 0x3e800000ff127435 */ /* 0x001fe200000001ff */
[----:B-1----:R-:W0:Y:S02]  /*0240*/  LDC.64 R14, c[0x0][0x240] ;  /* 0x00009000ff0e7b82 */ /* 0x002e240000000a00 */
[----:B0-----:R-:W-:-:S04]  /*0250*/  IMAD.WIDE R14, R0, 0x4, R14 ;  /* 0x00000004000e7825 */ /* 0x001fc800078e020e */
[----:B--2---:R-:W-:Y:S01]  /*0260*/  FADD R8, R8, 0.0010000000474974513054 ;  /* 0x3a83126f08087421 */ /* 0x004fe20000000000 */
[----:B------:R-:W-:-:S03]  /*0270*/  FADD R9, R9, 0.0010000000474974513054 ;  /* 0x3a83126f09097421 */ /* 0x000fc60000000000 */
[----:B------:R-:W0:Y:S08]  /*0280*/  MUFU.SQRT R16, R8 ;  /* 0x0000000800107308 */ /* 0x000e300000002000 */
[----:B------:R1:W2:Y:S01]  /*0290*/  MUFU.SQRT R17, R9 ;  /* 0x0000000900117308 */ /* 0x0002a20000002000 */
[C---:B0-----:R-:W-:Y:S02]  /*02a0*/  FSETP.GT.AND P1, PT, R16.reuse, 8.50705917302346158658e+37, PT ;  /* 0x7e8000001000780b */ /* 0x041fe40003f24000 */
[----:B------:R-:W-:Y:S01]  /*02b0*/  FSETP.GEU.AND P4, PT, R16, 1.175494350822287508e-38, PT ;  /* 0x008000001000780b */ /* 0x000fe20003f8e000 */
[----:B-1----:R-:W0:Y:S01]  /*02c0*/  LDC.64 R8, c[0x0][0x248] ;  /* 0x00009200ff087b82 */ /* 0x002e220000000a00 */
[----:B--2---:R-:W-:-:S02]  /*02d0*/  FSETP.GT.AND P2, PT, R17, 8.50705917302346158658e+37, PT ;  /* 0x7e8000001100780b */ /* 0x004fc40003f44000 */
[----:B------:R-:W-:-:S07]  /*02e0*/  FSETP.GEU.AND P5, PT, R17, 1.175494350822287508e-38, PT ;  /* 0x008000001100780b */ /* 0x000fce0003fae000 */
[----:B------:R-:W-:-:S04]  /*02f0*/  @P1 FMUL R16, R16, 0.25 ;  /* 0x3e80000010101820 */ /* 0x000fc80000400000 */
[----:B------:R-:W-:Y:S01]  /*0300*/  @!P4 FMUL R16, R16, 16777216 ;  /* 0x4b8000001010c820 */ /* 0x000fe20000400000 */
[----:B------:R-:W-:-:S04]  /*0310*/  @P2 FMUL R17, R17, 0.25 ;  /* 0x3e80000011112820 */ /* 0x000fc80000400000 */
[----:B------:R-:W-:Y:S01]  /*0320*/  @!P5 FMUL R17, R17, 16777216 ;  /* 0x4b8000001111d820 */ /* 0x000fe20000400000 */
[----:B------:R-:W1:Y:S01]  /*0330*/  MUFU.RCP R16, R16 ;  /* 0x0000001000107308 */ /* 0x000e620000001000 */
[----:B------:R-:W-:-:S07]  /*0340*/  FSEL R19, R18, 1, P1 ;  /* 0x3f80000012137808 */ /* 0x000fce0000800000 */
[----:B------:R-:W2:Y:S01]  /*0350*/  MUFU.RCP R17, R17 ;  /* 0x0000001100117308 */ /* 0x000ea20000001000 */
[----:B------:R-:W-:Y:S02]  /*0360*/  FSEL R18, R18, 1, P2 ;  /* 0x3f80000012127808 */ /* 0x000fe40001000000 */
[----:B----4-:R-:W-:Y:S02]  /*0370*/  SEL R4, R4, RZ, !P3 ;  /* 0x000000ff04047207 */ /* 0x010fe40005800000 */
[----:B------:R-:W-:Y:S01]  /*0380*/  SEL R5, R5, RZ, !P3 ;  /* 0x000000ff05057207 */ /* 0x000fe20005800000 */
[----:B------:R-:W-:Y:S01]  /*0390*/  @!P4 FMUL R19, R19, 16777216 ;  /* 0x4b8000001313c820 */ /* 0x000fe20000400000 */
[----:B-----5:R-:W-:Y:S01]  /*03a0*/  @P3 SEL R4, R2, RZ, P0 ;  /* 0x000000ff02043207 */ /* 0x020fe20000000000 */
[----:B------:R-:W-:Y:S01]  /*03b0*/  @!P5 FMUL R18, R18, 16777216 ;  /* 0x4b8000001212d820 */ /* 0x000fe20000400000 */
[----:B------:R-:W-:Y:S01]  /*03c0*/  @P3 SEL R5, R3, RZ, P0 ;  /* 0x000000ff03053207 */ /* 0x000fe20000000000 */
[----:B-1----:R-:W-:-:S02]  /*03d0*/  FMUL R19, R16, R19 ;  /* 0x0000001310137220 */ /* 0x002fc40000400000 */
[----:B------:R-:W-:Y:S02]  /*03e0*/  FADD R6, -R6, R4 ;  /* 0x0000000406067221 */ /* 0x000fe40000000100 */
[----:B------:R-:W-:Y:S01]  /*03f0*/  FADD R7, -R7, R5 ;  /* 0x0000000507077221 */ /* 0x000fe20000000100 */
[----:B--2---:R-:W-:Y:S01]  /*0400*/  FMUL R18, R17, R18 ;  /* 0x0000001211127220 */ /* 0x004fe20000400000 */
[----:B------:R-:W-:-:S03]  /*0410*/  FMUL R19, R6, R19 ;  /* 0x0000001306137220 */ /* 0x000fc60000400000 */
[----:B------:R-:W-:Y:S01]  /*0420*/  FMUL R18, R7, R18 ;  /* 0x0000001207127220 */ /* 0x000fe20000400000 */
[----:B---3--:R-:W-:Y:S01]  /*0430*/  FFMA R10, R10, R19, R12 ;  /* 0x000000130a0a7223 */ /* 0x008fe2000000000c */
[----:B0-----:R-:W-:-:S04]  /*0440*/  IMAD.WIDE R8, R0, 0x4, R8 ;  /* 0x0000000400087825 */ /* 0x001fc800078e0208 */
[----:B------:R-:W-:Y:S01]  /*0450*/  FFMA R11, R11, R18, R13 ;  /* 0x000000120b0b7223 */ /* 0x000fe2000000000d */
[----:B------:R-:W-:Y:S04]  /*0460*/  STG.E.64 desc[UR4][R14.64], R4 ;  /* 0x000000040e007986 */ /* 0x000fe8000c101b04 */
[----:B------:R-:W-:Y:S01]  /*0470*/  STG.E.64 desc[UR4][R8.64], R10 ;  /* 0x0000000a08007986 */ /* 0x000fe2000c101b04 */
[----:B------:R-:W-:Y:S05]  /*0480*/  EXIT ;  /* 0x000000000000794d */ /* 0x000fea0003800000 */
.L_x_0:
[----:B------:R-:W-:-:S00]  /*0490*/  BRA `(.L_x_0) ;  /* 0xfffffffc00fc7947 */ /* 0x000fc0000383ffff */
[----:B------:R-:W-:-:S00]  /*04a0*/  NOP ;  /* 0x0000000000007918 */ /* 0x000fc00000000000 */
        /* <DEDUP_REMOVED lines=13> */
.L_x_1:


//--------------------- .nv.global.init           --------------------------
	.section	.nv.global.init,"aw",@progbits
.nv.global.init:
	.type		_$_str,@object
	.size		_$_str,(_$_str_$_2 - _$_str)
_$_str:
        /*0000*/ 	.byte	0x5f, 0x5f, 0x43, 0x55, 0x44, 0x41, 0x5f, 0x46, 0x54, 0x5a, 0x00
	.type		_$_str_$_2,@object
	.size		_$_str_$_2,(.L_1 - _$_str_$_2)
_$_str_$_2:
        /*000b*/ 	.byte	0x5f, 0x5f, 0x43, 0x55, 0x44, 0x41, 0x5f, 0x50, 0x52, 0x45, 0x43, 0x5f, 0x53, 0x51, 0x52, 0x54
        /*001b*/ 	.byte	0x00
.L_1:


//--------------------- .nv.constant0.triton_poi_fused__native_batch_norm_legit_no_training_cat_17 --------------------------
	.section	.nv.constant0.triton_poi_fused__native_batch_norm_legit_no_training_cat_17,"a",@progbits
	.sectionflags	@""
	.align	4
.nv.constant0.triton_poi_fused__native_batch_norm_legit_no_training_cat_17:
	.zero		596
